	.headerflags	@"EF_CUDA_TEXMODE_UNIFIED EF_CUDA_64BIT_ADDRESS EF_CUDA_ACCELERATORS EF_CUDA_SM90 EF_CUDA_VIRTUAL_SM(EF_CUDA_SM90)"
	.elftype	@"ET_EXEC"


//--------------------- .nv.info                  --------------------------
	.section	.nv.info,"",@"SHT_CUDA_INFO"
	.align	4


	//----- nvinfo : EIATTR_REGCOUNT
	.align		4
        /*0000*/ 	.byte	0x04, 0x2f
        /*0002*/ 	.short	(.L_3 - .L_2)
	.align		4
.L_2:
        /*0004*/ 	.word	index@(triton_poi_fused__native_batch_norm_legit_no_training_convolution_relu_49)
        /*0008*/ 	.word	0x00000016


	//----- nvinfo : EIATTR_MIN_STACK_SIZE
	.align		4
.L_3:
        /*000c*/ 	.byte	0x04, 0x12
        /*000e*/ 	.short	(.L_5 - .L_4)
	.align		4
.L_4:
        /*0010*/ 	.word	index@(triton_poi_fused__native_batch_norm_legit_no_training_convolution_relu_49)
        /*0014*/ 	.word	0x00000000


	//----- nvinfo : EIATTR_FRAME_SIZE
	.align		4
.L_5:
        /*0018*/ 	.byte	0x04, 0x11
        /*001a*/ 	.short	(.L_7 - .L_6)
	.align		4
.L_6:
        /*001c*/ 	.word	index@(triton_poi_fused__native_batch_norm_legit_no_training_convolution_relu_49)
        /*0020*/ 	.word	0x00000000


	//----- nvinfo : EIATTR_MIN_STACK_SIZE
	.align		4
.L_7:
        /*0024*/ 	.byte	0x04, 0x12
        /*0026*/ 	.short	(.L_9 - .L_8)
	.align		4
.L_8:
        /*0028*/ 	.word	index@(triton_poi_fused__native_batch_norm_legit_no_training_convolution_relu_49)
        /*002c*/ 	.word	0x00000000
.L_9:


//--------------------- .nv.info.triton_poi_fused__native_batch_norm_legit_no_training_convolution_relu_49 --------------------------
	.section	.nv.info.triton_poi_fused__native_batch_norm_legit_no_training_convolution_relu_49,"",@"SHT_CUDA_INFO"
	.sectionflags	@""
	.align	4


	//----- nvinfo : EIATTR_CUDA_API_VERSION
	.align		4
        /*0000*/ 	.byte	0x04, 0x37
        /*0002*/ 	.short	(.L_11 - .L_10)
.L_10:
        /*0004*/ 	.word	0x0000007c


	//----- nvinfo : EIATTR_KPARAM_INFO
	.align		4
.L_11:
        /*0008*/ 	.byte	0x04, 0x17
        /*000a*/ 	.short	(.L_13 - .L_12)
.L_12:
        /*000c*/ 	.word	0x00000000
        /*0010*/ 	.short	0x0007
        /*0012*/ 	.short	0x0038
        /*0014*/ 	.byte	0x00, 0xf0, 0x11, 0x00


	//----- nvinfo : EIATTR_KPARAM_INFO
	.align		4
.L_13:
        /*0018*/ 	.byte	0x04, 0x17
        /*001a*/ 	.short	(.L_15 - .L_14)
.L_14:
        /*001c*/ 	.word	0x00000000
        /*0020*/ 	.short	0x0006
        /*0022*/ 	.short	0x0030
        /*0024*/ 	.byte	0x00, 0xf4, 0x21, 0x00


	//----- nvinfo : EIATTR_KPARAM_INFO
	.align		4
.L_15:
        /*0028*/ 	.byte	0x04, 0x17
        /*002a*/ 	.short	(.L_17 - .L_16)
.L_16:
        /*002c*/ 	.word	0x00000000
        /*0030*/ 	.short	0x0005
        /*0032*/ 	.short	0x0028
        /*0034*/ 	.byte	0x00, 0xf4, 0x21, 0x00


	//----- nvinfo : EIATTR_KPARAM_INFO
	.align		4
.L_17:
        /*0038*/ 	.byte	0x04, 0x17
        /*003a*/ 	.short	(.L_19 - .L_18)
.L_18:
        /*003c*/ 	.word	0x00000000
        /*0040*/ 	.short	0x0004
        /*0042*/ 	.short	0x0020
        /*0044*/ 	.byte	0x00, 0xf4, 0x21, 0x00


	//----- nvinfo : EIATTR_KPARAM_INFO
	.align		4
.L_19:
        /*0048*/ 	.byte	0x04, 0x17
        /*004a*/ 	.short	(.L_21 - .L_20)
.L_20:
        /*004c*/ 	.word	0x00000000
        /*0050*/ 	.short	0x0003
        /*0052*/ 	.short	0x0018
        /*0054*/ 	.byte	0x00, 0xf4, 0x21, 0x00


	//----- nvinfo : EIATTR_KPARAM_INFO
	.align		4
.L_21:
        /*0058*/ 	.byte	0x04, 0x17
        /*005a*/ 	.short	(.L_23 - .L_22)
.L_22:
        /*005c*/ 	.word	0x00000000
        /*0060*/ 	.short	0x0002
        /*0062*/ 	.short	0x0010
        /*0064*/ 	.byte	0x00, 0xf4, 0x21, 0x00


	//----- nvinfo : EIATTR_KPARAM_INFO
	.align		4
.L_23:
        /*0068*/ 	.byte	0x04, 0x17
        /*006a*/ 	.short	(.L_25 - .L_24)
.L_24:
        /*006c*/ 	.word	0x00000000
        /*0070*/ 	.short	0x0001
        /*0072*/ 	.short	0x0008
        /*0074*/ 	.byte	0x00, 0xf4, 0x21, 0x00


	//----- nvinfo : EIATTR_KPARAM_INFO
	.align		4
.L_25:
        /*0078*/ 	.byte	0x04, 0x17
        /*007a*/ 	.short	(.L_27 - .L_26)
.L_26:
        /*007c*/ 	.word	0x00000000
        /*0080*/ 	.short	0x0000
        /*0082*/ 	.short	0x0000
        /*0084*/ 	.byte	0x00, 0xf4, 0x21, 0x00


	//----- nvinfo : EIATTR_SPARSE_MMA_MASK
	.align		4
.L_27:
        /*0088*/ 	.byte	0x03, 0x50
        /*008a*/ 	.short	0x0000


	//----- nvinfo : EIATTR_MAXREG_COUNT
	.align		4
        /*008c*/ 	.byte	0x03, 0x1b
        /*008e*/ 	.short	0x00ff


	//----- nvinfo : EIATTR_EXIT_INSTR_OFFSETS
	.align		4
        /*0090*/ 	.byte	0x04, 0x1c
        /*0092*/ 	.short	(.L_29 - .L_28)


	//   ....[0]....
.L_28:
        /*0094*/ 	.word	0x000003c0


	//----- nvinfo : EIATTR_REQNTID
	.align		4
.L_29:
        /*0098*/ 	.byte	0x04, 0x10
        /*009a*/ 	.short	(.L_31 - .L_30)
.L_30:
        /*009c*/ 	.word	0x00000080
        /*00a0*/ 	.word	0x00000001
        /*00a4*/ 	.word	0x00000001


	//----- nvinfo : EIATTR_CBANK_PARAM_SIZE
	.align		4
.L_31:
        /*00a8*/ 	.byte	0x03, 0x19
        /*00aa*/ 	.short	0x003c


	//----- nvinfo : EIATTR_PARAM_CBANK
	.align		4
        /*00ac*/ 	.byte	0x04, 0x0a
        /*00ae*/ 	.short	(.L_33 - .L_32)
	.align		4
.L_32:
        /*00b0*/ 	.word	index@(.nv.constant0.triton_poi_fused__native_batch_norm_legit_no_training_convolution_relu_49)
        /*00b4*/ 	.short	0x0210
        /*00b6*/ 	.short	0x003c


	//----- nvinfo : EIATTR_SW_WAR
	.align		4
.L_33:
        /*00b8*/ 	.byte	0x04, 0x36
        /*00ba*/ 	.short	(.L_35 - .L_34)
.L_34:
        /*00bc*/ 	.word	0x00000008
.L_35:


//--------------------- .nv.callgraph             --------------------------
	.section	.nv.callgraph,"",@"SHT_CUDA_CALLGRAPH"
	.align	4
	.sectionentsize	8
	.align		4
        /*0000*/ 	.word	0x00000000
	.align		4
        /*0004*/ 	.word	0xffffffff
	.align		4
        /*0008*/ 	.word	0x00000000
	.align		4
        /*000c*/ 	.word	0xfffffffe
	.align		4
        /*0010*/ 	.word	0x00000000
	.align		4
        /*0014*/ 	.word	0xfffffffd
	.align		4
        /*0018*/ 	.word	0x00000000
	.align		4
        /*001c*/ 	.word	0xfffffffc


//--------------------- .nv.constant4             --------------------------
	.section	.nv.constant4,"a",@progbits
	.align	8
	.align		8
.nv.constant4:
        /*0000*/ 	.dword	_$_str
	.align		8
        /*0008*/ 	.dword	_$_str_$_2


//--------------------- .text.triton_poi_fused__native_batch_norm_legit_no_training_convolution_relu_49 --------------------------
	.section	.text.triton_poi_fused__native_batch_norm_legit_no_training_convolution_relu_49,"ax",@progbits
	.align	128
        .global         triton_poi_fused__native_batch_norm_legit_no_training_convolution_relu_49
        .type           triton_poi_fused__native_batch_norm_legit_no_training_convolution_relu_49,@function
        .size           triton_poi_fused__native_batch_norm_legit_no_training_convolution_relu_49,(.L_x_1 - triton_poi_fused__native_batch_norm_legit_no_training_convolution_relu_49)
        .other          triton_poi_fused__native_batch_norm_legit_no_training_convolution_relu_49,@"STO_CUDA_ENTRY STV_DEFAULT"
triton_poi_fused__native_batch_norm_legit_no_training_convolution_relu_49:
.text.triton_poi_fused__native_batch_norm_legit_no_training_convolution_relu_49:
[----:B------:R-:W-:Y:S01]  /*0000*/  LDC R1, c[0x0][0x28] ;  /* 0x00000a00ff017b82 */ /* 0x000fe20000000800 */
[----:B------:R-:W1:Y:S07]  /*0010*/  S2R R0, SR_TID.X ;  /* 0x0000000000007919 */ /* 0x000e6e0000002100 */
[----:B------:R-:W2:Y:S01]  /*0020*/  LDC.64 R14, c[0x0][0x228] ;  /* 0x00008a00ff0e7b82 */ /* 0x000ea20000000a00 */
[----:B------:R-:W-:Y:S01]  /*0030*/  ULDC.64 UR4, c[0x0][0x208] ;  /* 0x0000820000047ab9 */ /* 0x000fe20000000a00 */
[----:B------:R-:W3:Y:S06]  /*0040*/  S2R R5, SR_CTAID.X ;  /* 0x0000000000057919 */ /* 0x000eec0000002500 */
[----:B------:R-:W4:Y:S08]  /*0050*/  LDC.64 R10, c[0x0][0x218] ;  /* 0x00008600ff0a7b82 */ /* 0x000f300000000a00 */
[----:B------:R-:W5:Y:S08]  /*0060*/  LDC.64 R12, c[0x0][0x220] ;  /* 0x00008800ff0c7b82 */ /* 0x000f700000000a00 */
[----:B------:R-:W4:Y:S01]  /*0070*/  LDC.64 R16, c[0x0][0x230] ;  /* 0x00008c00ff107b82 */ /* 0x000f220000000a00 */
[----:B-1----:R-:W-:-:S02]  /*0080*/  SHF.L.U32 R0, R0, 0x1, RZ ;  /* 0x0000000100007819 */ /* 0x002fc400000006ff */
[----:B---3--:R-:W-:Y:S02]  /*0090*/  SHF.R.S32.HI R3, RZ, 0x17, R5 ;  /* 0x00000017ff037819 */ /* 0x008fe40000011405 */
[----:B------:R-:W-:Y:S02]  /*00a0*/  LOP3.LUT R0, R0, 0xfe, RZ, 0xc0, !PT ;  /* 0x000000fe00007812 */ /* 0x000fe400078ec0ff */
[----:B------:R-:W-:Y:S02]  /*00b0*/  SGXT R3, R3, 0x1 ;  /* 0x000000010303781a */ /* 0x000fe40000000200 */
[----:B------:R-:W-:Y:S02]  /*00c0*/  LEA R0, R5, R0, 0x8 ;  /* 0x0000000005007211 */ /* 0x000fe400078e40ff */
[----:B------:R-:W1:Y:S02]  /*00d0*/  LDC.64 R4, c[0x0][0x238] ;  /* 0x00008e00ff047b82 */ /* 0x000e640000000a00 */
[----:B------:R-:W-:-:S04]  /*00e0*/  LEA.HI R3, R3, R0, RZ, 0x4 ;  /* 0x0000000003037211 */ /* 0x000fc800078f20ff */
[--C-:B------:R-:W-:Y:S02]  /*00f0*/  SHF.R.S32.HI R2, RZ, 0x4, R3.reuse ;  /* 0x00000004ff027819 */ /* 0x100fe40000011403 */
[----:B------:R-:W-:-:S04]  /*0100*/  SHF.R.S32.HI R3, RZ, 0x1f, R3 ;  /* 0x0000001fff037819 */ /* 0x000fc80000011403 */
[----:B------:R-:W-:-:S04]  /*0110*/  LEA.HI R3, R3, R2, RZ, 0x6 ;  /* 0x0000000203037211 */ /* 0x000fc800078f30ff */
[----:B------:R-:W-:-:S04]  /*0120*/  LOP3.LUT R3, R3, 0xffffffc0, RZ, 0xc0, !PT ;  /* 0xffffffc003037812 */ /* 0x000fc800078ec0ff */
[----:B------:R-:W-:Y:S02]  /*0130*/  IADD3 R19, R2, -R3, RZ ;  /* 0x8000000302137210 */ /* 0x000fe40007ffe0ff */
[----:B------:R-:W3:Y:S03]  /*0140*/  LDC.64 R2, c[0x0][0x210] ;  /* 0x00008400ff027b82 */ /* 0x000ee60000000a00 */
[----:B--2---:R-:W-:-:S05]  /*0150*/  IMAD.WIDE R14, R19, 0x4, R14 ;  /* 0x00000004130e7825 */ /* 0x004fca00078e020e */
[----:B------:R2:W2:Y:S01]  /*0160*/  LDG.E.EL R18, desc[UR4][R14.64] ;  /* 0x000000040e127981 */ /* 0x0004a2000c2e1900 */
[----:B----4-:R-:W-:-:S04]  /*0170*/  IMAD.WIDE R10, R19, 0x4, R10 ;  /* 0x00000004130a7825 */ /* 0x010fc800078e020a */
[----:B-----5:R-:W-:Y:S01]  /*0180*/  IMAD.WIDE R12, R19, 0x4, R12 ;  /* 0x00000004130c7825 */ /* 0x020fe200078e020c */
[----:B------:R4:W5:Y:S04]  /*0190*/  LDG.E.EL R8, desc[UR4][R10.64] ;  /* 0x000000040a087981 */ /* 0x000968000c2e1900 */
[----:B------:R-:W5:Y:S01]  /*01a0*/  LDG.E.EL R9, desc[UR4][R12.64] ;  /* 0x000000040c097981 */ /* 0x000f62000c2e1900 */
[----:B---3--:R-:W-:-:S05]  /*01b0*/  IMAD.WIDE R2, R0, 0x4, R2 ;  /* 0x0000000400027825 */ /* 0x008fca00078e0202 */
[----:B------:R-:W5:Y:S01]  /*01c0*/  LDG.E.64 R6, desc[UR4][R2.64] ;  /* 0x0000000402067981 */ /* 0x000f62000c1e1b00 */
[----:B0-2---:R-:W-:-:S04]  /*01d0*/  IMAD.WIDE R14, R19, 0x4, R16 ;  /* 0x00000004130e7825 */ /* 0x005fc800078e0210 */
[----:B-1----:R-:W-:Y:S02]  /*01e0*/  IMAD.WIDE R16, R19, 0x4, R4 ;  /* 0x0000000413107825 */ /* 0x002fe400078e0204 */
[----:B------:R-:W2:Y:S01]  /*01f0*/  LDG.E.EL R14, desc[UR4][R14.64] ;  /* 0x000000040e0e7981 */ /* 0x000ea2000c2e1900 */
[----:B----4-:R-:W-:Y:S01]  /*0200*/  HFMA2.MMA R10, -RZ, RZ, 1.625, 0 ;  /* 0x3e800000ff0a7435 */ /* 0x010fe200000001ff */
[----:B------:R-:W0:Y:S02]  /*0210*/  LDC.64 R4, c[0x0][0x240] ;  /* 0x00009000ff047b82 */ /* 0x000e240000000a00 */
[----:B------:R-:W2:Y:S01]  /*0220*/  LDG.E.EL R17, desc[UR4][R16.64] ;  /* 0x0000000410117981 */ /* 0x000ea2000c2e1900 */
[----:B0-----:R-:W-:-:S04]  /*0230*/  IMAD.WIDE R4, R0, 0x4, R4 ;  /* 0x0000000400047825 */ /* 0x001fc800078e0204 */
[----:B------:R-:W-:-:S04]  /*0240*/  FADD R18, R18, 9.9999997473787516356e-06 ;  /* 0x3727c5ac12127421 */ /* 0x000fc80000000000 */
[----:B------:R-:W0:Y:S02]  /*0250*/  MUFU.SQRT R19, R18 ;  /* 0x0000001200137308 */ /* 0x000e240000002000 */
[C---:B0-----:R-:W-:Y:S02]  /*0260*/  FSETP.GT.AND P0, PT, R19.reuse, 8.50705917302346158658e+37, PT ;  /* 0x7e8000001300780b */ /* 0x041fe40003f04000 */
[----:B------:R-:W-:-:S11]  /*0270*/  FSETP.GEU.AND P1, PT, R19, 1.175494350822287508e-38, PT ;  /* 0x008000001300780b */ /* 0x000fd60003f2e000 */
[----:B------:R-:W-:-:S04]  /*0280*/  @P0 FMUL R19, R19, 0.25 ;  /* 0x3e80000013130820 */ /* 0x000fc80000400000 */
[----:B------:R-:W-:-:S06]  /*0290*/  @!P1 FMUL R19, R19, 16777216 ;  /* 0x4b80000013139820 */ /* 0x000fcc0000400000 */
[----:B------:R-:W0:Y:S01]  /*02a0*/  MUFU.RCP R19, R19 ;  /* 0x0000001300137308 */ /* 0x000e220000001000 */
[----:B------:R-:W-:Y:S01]  /*02b0*/  FSEL R10, R10, 1, P0 ;  /* 0x3f8000000a0a7808 */ /* 0x000fe20000000000 */
[--C-:B-----5:R-:W-:Y:S01]  /*02c0*/  FADD R6, R6, R8.reuse ;  /* 0x0000000806067221 */ /* 0x120fe20000000000 */
[----:B------:R-:W-:-:S03]  /*02d0*/  FADD R7, R7, R8 ;  /* 0x0000000807077221 */ /* 0x000fc60000000000 */
[----:B------:R-:W-:Y:S01]  /*02e0*/  @!P1 FMUL R10, R10, 16777216 ;  /* 0x4b8000000a0a9820 */ /* 0x000fe20000400000 */
[C---:B------:R-:W-:Y:S01]  /*02f0*/  FADD R8, -R9.reuse, R6 ;  /* 0x0000000609087221 */ /* 0x040fe20000000100 */
[----:B------:R-:W-:Y:S02]  /*0300*/  FADD R9, -R9, R7 ;  /* 0x0000000709097221 */ /* 0x000fe40000000100 */
[----:B0-----:R-:W-:-:S04]  /*0310*/  FMUL R10, R19, R10 ;  /* 0x0000000a130a7220 */ /* 0x001fc80000400000 */
[-C--:B------:R-:W-:Y:S01]  /*0320*/  FMUL R8, R8, R10.reuse ;  /* 0x0000000a08087220 */ /* 0x080fe20000400000 */
[----:B------:R-:W-:-:S03]  /*0330*/  FMUL R10, R9, R10 ;  /* 0x0000000a090a7220 */ /* 0x000fc60000400000 */
[C-C-:B--2---:R-:W-:Y:S01]  /*0340*/  FFMA R8, R14.reuse, R8, R17.reuse ;  /* 0x000000080e087223 */ /* 0x144fe20000000011 */
[----:B------:R-:W-:-:S04]  /*0350*/  FFMA R10, R14, R10, R17 ;  /* 0x0000000a0e0a7223 */ /* 0x000fc80000000011 */
[----:B------:R-:W-:Y:S02]  /*0360*/  FSETP.GEU.AND P0, PT, R8, RZ, PT ;  /* 0x000000ff0800720b */ /* 0x000fe40003f0e000 */
[----:B------:R-:W-:Y:S02]  /*0370*/  FSETP.GEU.AND P1, PT, R10, RZ, PT ;  /* 0x000000ff0a00720b */ /* 0x000fe40003f2e000 */
[----:B------:R-:W-:Y:S02]  /*0380*/  FSEL R8, R8, RZ, P0 ;  /* 0x000000ff08087208 */ /* 0x000fe40000000000 */
[----:B------:R-:W-:Y:S01]  /*0390*/  FSEL R9, R10, RZ, P1 ;  /* 0x000000ff0a097208 */ /* 0x000fe20000800000 */
[----:B------:R-:W-:Y:S04]  /*03a0*/  STG.E.64 desc[UR4][R2.64], R6 ;  /* 0x0000000602007986 */ /* 0x000fe8000c101b04 */
[----:B------:R-:W-:Y:S01]  /*03b0*/  STG.E.64 desc[UR4][R4.64], R8 ;  /* 0x0000000804007986 */ /* 0x000fe2000c101b04 */
[----:B------:R-:W-:Y:S05]  /*03c0*/  EXIT ;  /* 0x000000000000794d */ /* 0x000fea0003800000 */
.L_x_0:
[----:B------:R-:W-:-:S00]  /*03d0*/  BRA `(.L_x_0) ;  /* 0xfffffffc00fc7947 */ /* 0x000fc0000383ffff */
[----:B------:R-:W-:-:S00]  /*03e0*/  NOP ;  /* 0x0000000000007918 */ /* 0x000fc00000000000 */
        /* <DEDUP_REMOVED lines=9> */
.L_x_1:


//--------------------- .nv.global.init           --------------------------
	.section	.nv.global.init,"aw",@progbits
.nv.global.init:
	.type		_$_str,@object
	.size		_$_str,(_$_str_$_2 - _$_str)
_$_str:
        /*0000*/ 	.byte	0x5f, 0x5f, 0x43, 0x55, 0x44, 0x41, 0x5f, 0x46, 0x54, 0x5a, 0x00
	.type		_$_str_$_2,@object
	.size		_$_str_$_2,(.L_1 - _$_str_$_2)
_$_str_$_2:
        /*000b*/ 	.byte	0x5f, 0x5f, 0x43, 0x55, 0x44, 0x41, 0x5f, 0x50, 0x52, 0x45, 0x43, 0x5f, 0x53, 0x51, 0x52, 0x54
        /*001b*/ 	.byte	0x00
.L_1:


//--------------------- .nv.constant0.triton_poi_fused__native_batch_norm_legit_no_training_convolution_relu_49 --------------------------
	.section	.nv.constant0.triton_poi_fused__native_batch_norm_legit_no_training_convolution_relu_49,"a",@progbits
	.sectionflags	@""
	.align	4
.nv.constant0.triton_poi_fused__native_batch_norm_legit_no_training_convolution_relu_49:
	.zero		588
